//
// Generated by NVIDIA NVVM Compiler
//
// Compiler Build ID: CL-36424714
// Cuda compilation tools, release 13.0, V13.0.88
// Based on NVVM 20.0.0
//

.version 9.0
.target sm_100
.address_size 64

	// .globl	_Z11computeGridPfii
.global .align 1 .b8 _ZN34_INTERNAL_49011d68_4_k_cu_3e0ed1204cuda3std3__45__cpo5beginE[1];
.global .align 1 .b8 _ZN34_INTERNAL_49011d68_4_k_cu_3e0ed1204cuda3std3__45__cpo3endE[1];
.global .align 1 .b8 _ZN34_INTERNAL_49011d68_4_k_cu_3e0ed1204cuda3std3__45__cpo6cbeginE[1];
.global .align 1 .b8 _ZN34_INTERNAL_49011d68_4_k_cu_3e0ed1204cuda3std3__45__cpo4cendE[1];
.global .align 1 .b8 _ZN34_INTERNAL_49011d68_4_k_cu_3e0ed1204cuda3std3__45__cpo6rbeginE[1];
.global .align 1 .b8 _ZN34_INTERNAL_49011d68_4_k_cu_3e0ed1204cuda3std3__45__cpo4rendE[1];
.global .align 1 .b8 _ZN34_INTERNAL_49011d68_4_k_cu_3e0ed1204cuda3std3__45__cpo7crbeginE[1];
.global .align 1 .b8 _ZN34_INTERNAL_49011d68_4_k_cu_3e0ed1204cuda3std3__45__cpo5crendE[1];
.global .align 1 .b8 _ZN34_INTERNAL_49011d68_4_k_cu_3e0ed1204cuda3std3__419piecewise_constructE[1];
.global .align 1 .b8 _ZN34_INTERNAL_49011d68_4_k_cu_3e0ed1204cuda3std6ranges3__45__cpo4swapE[1];
.global .align 1 .b8 _ZN34_INTERNAL_49011d68_4_k_cu_3e0ed1204cuda3std6ranges3__45__cpo9iter_moveE[1];
.global .align 1 .b8 _ZN34_INTERNAL_49011d68_4_k_cu_3e0ed1204cuda3std6ranges3__45__cpo5beginE[1];
.global .align 1 .b8 _ZN34_INTERNAL_49011d68_4_k_cu_3e0ed1204cuda3std6ranges3__45__cpo3endE[1];
.global .align 1 .b8 _ZN34_INTERNAL_49011d68_4_k_cu_3e0ed1204cuda3std6ranges3__45__cpo6cbeginE[1];
.global .align 1 .b8 _ZN34_INTERNAL_49011d68_4_k_cu_3e0ed1204cuda3std6ranges3__45__cpo4cendE[1];
.global .align 1 .b8 _ZN34_INTERNAL_49011d68_4_k_cu_3e0ed1204cuda3std6ranges3__45__cpo7advanceE[1];
.global .align 1 .b8 _ZN34_INTERNAL_49011d68_4_k_cu_3e0ed1204cuda3std6ranges3__45__cpo9iter_swapE[1];
.global .align 1 .b8 _ZN34_INTERNAL_49011d68_4_k_cu_3e0ed1204cuda3std6ranges3__45__cpo4nextE[1];
.global .align 1 .b8 _ZN34_INTERNAL_49011d68_4_k_cu_3e0ed1204cuda3std6ranges3__45__cpo4prevE[1];
.global .align 1 .b8 _ZN34_INTERNAL_49011d68_4_k_cu_3e0ed1204cuda3std6ranges3__45__cpo4dataE[1];
.global .align 1 .b8 _ZN34_INTERNAL_49011d68_4_k_cu_3e0ed1204cuda3std6ranges3__45__cpo5cdataE[1];
.global .align 1 .b8 _ZN34_INTERNAL_49011d68_4_k_cu_3e0ed1204cuda3std6ranges3__45__cpo4sizeE[1];
.global .align 1 .b8 _ZN34_INTERNAL_49011d68_4_k_cu_3e0ed1204cuda3std6ranges3__45__cpo5ssizeE[1];
.global .align 1 .b8 _ZN34_INTERNAL_49011d68_4_k_cu_3e0ed1204cuda3std6ranges3__45__cpo8distanceE[1];
.global .align 4 .b8 __cudart_i2opi_f[24] = {65, 144, 67, 60, 153, 149, 98, 219, 192, 221, 52, 245, 209, 87, 39, 252, 41, 21, 68, 78, 110, 131, 249, 162};

.visible .entry _Z11computeGridPfii(
	.param .u64 .ptr .align 1 _Z11computeGridPfii_param_0,
	.param .u32 _Z11computeGridPfii_param_1,
	.param .u32 _Z11computeGridPfii_param_2
)
{
	.local .align 4 .b8 	__local_depot0[28];
	.reg .b64 	%SP;
	.reg .b64 	%SPL;
	.reg .pred 	%p<19>;
	.reg .b32 	%r<89>;
	.reg .b32 	%f<56>;
	.reg .b64 	%rd<43>;
	.reg .b64 	%fd<5>;

	mov.u64 	%SPL, __local_depot0;
	ld.param.u64 	%rd16, [_Z11computeGridPfii_param_0];
	ld.param.u32 	%r32, [_Z11computeGridPfii_param_1];
	ld.param.u32 	%r33, [_Z11computeGridPfii_param_2];
	add.u64 	%rd1, %SPL, 0;
	mov.u32 	%r34, %tid.x;
	mov.u32 	%r35, %ntid.x;
	mov.u32 	%r36, %ctaid.x;
	mad.lo.s32 	%r1, %r35, %r36, %r34;
	mov.u32 	%r37, %tid.y;
	mov.u32 	%r38, %ntid.y;
	mov.u32 	%r39, %ctaid.y;
	mad.lo.s32 	%r40, %r38, %r39, %r37;
	setp.ge.s32 	%p1, %r1, %r32;
	setp.ge.s32 	%p2, %r40, %r33;
	or.pred  	%p3, %p1, %p2;
	@%p3 bra 	$L__BB0_18;
	cvt.rn.f32.s32 	%f1, %r1;
	mul.f32 	%f14, %f1, 0f3F22F983;
	cvt.rni.s32.f32 	%r84, %f14;
	cvt.rn.f32.s32 	%f15, %r84;
	fma.rn.f32 	%f16, %f15, 0fBFC90FDA, %f1;
	fma.rn.f32 	%f17, %f15, 0fB3A22168, %f16;
	fma.rn.f32 	%f54, %f15, 0fA7C234C5, %f17;
	abs.f32 	%f3, %f1;
	setp.ltu.f32 	%p4, %f3, 0f47CE4780;
	@%p4 bra 	$L__BB0_9;
	setp.neu.f32 	%p5, %f3, 0f7F800000;
	@%p5 bra 	$L__BB0_4;
	mov.f32 	%f20, 0f00000000;
	mul.rn.f32 	%f54, %f1, %f20;
	mov.b32 	%r84, 0;
	bra.uni 	$L__BB0_9;
$L__BB0_4:
	mov.b32 	%r4, %f1;
	shl.b32 	%r42, %r4, 8;
	or.b32  	%r5, %r42, -2147483648;
	mov.b64 	%rd39, 0;
	mov.b32 	%r81, 0;
	mov.u64 	%rd37, __cudart_i2opi_f;
	mov.u64 	%rd38, %rd1;
$L__BB0_5:
	.pragma "nounroll";
	ld.global.nc.u32 	%r43, [%rd37];
	mad.wide.u32 	%rd20, %r43, %r5, %rd39;
	shr.u64 	%rd39, %rd20, 32;
	st.local.u32 	[%rd38], %rd20;
	add.s32 	%r81, %r81, 1;
	add.s64 	%rd38, %rd38, 4;
	add.s64 	%rd37, %rd37, 4;
	setp.ne.s32 	%p6, %r81, 6;
	@%p6 bra 	$L__BB0_5;
	shr.u32 	%r44, %r4, 23;
	st.local.u32 	[%rd1+24], %rd39;
	and.b32  	%r8, %r44, 31;
	and.b32  	%r45, %r44, 224;
	add.s32 	%r46, %r45, -128;
	shr.u32 	%r47, %r46, 5;
	mul.wide.u32 	%rd21, %r47, 4;
	sub.s64 	%rd8, %rd1, %rd21;
	ld.local.u32 	%r82, [%rd8+24];
	ld.local.u32 	%r83, [%rd8+20];
	setp.eq.s32 	%p7, %r8, 0;
	@%p7 bra 	$L__BB0_8;
	shf.l.wrap.b32 	%r82, %r83, %r82, %r8;
	ld.local.u32 	%r48, [%rd8+16];
	shf.l.wrap.b32 	%r83, %r48, %r83, %r8;
$L__BB0_8:
	shr.u32 	%r49, %r82, 30;
	shf.l.wrap.b32 	%r50, %r83, %r82, 2;
	shl.b32 	%r51, %r83, 2;
	shr.u32 	%r52, %r50, 31;
	add.s32 	%r53, %r52, %r49;
	neg.s32 	%r54, %r53;
	setp.lt.s32 	%p8, %r1, 0;
	selp.b32 	%r84, %r54, %r53, %p8;
	xor.b32  	%r55, %r50, %r4;
	shr.s32 	%r56, %r50, 31;
	xor.b32  	%r57, %r56, %r50;
	xor.b32  	%r58, %r56, %r51;
	cvt.u64.u32 	%rd22, %r57;
	shl.b64 	%rd23, %rd22, 32;
	cvt.u64.u32 	%rd24, %r58;
	or.b64  	%rd25, %rd23, %rd24;
	cvt.rn.f64.s64 	%fd1, %rd25;
	mul.f64 	%fd2, %fd1, 0d3BF921FB54442D19;
	cvt.rn.f32.f64 	%f18, %fd2;
	neg.f32 	%f19, %f18;
	setp.lt.s32 	%p9, %r55, 0;
	selp.f32 	%f54, %f19, %f18, %p9;
$L__BB0_9:
	mul.rn.f32 	%f21, %f54, %f54;
	and.b32  	%r60, %r84, 1;
	setp.eq.b32 	%p10, %r60, 1;
	selp.f32 	%f22, 0f3F800000, %f54, %p10;
	fma.rn.f32 	%f23, %f21, %f22, 0f00000000;
	fma.rn.f32 	%f24, %f21, 0f37CBAC00, 0fBAB607ED;
	selp.f32 	%f25, %f24, 0fB94D4153, %p10;
	selp.f32 	%f26, 0f3D2AAABB, 0f3C0885E4, %p10;
	fma.rn.f32 	%f27, %f25, %f21, %f26;
	selp.f32 	%f28, 0fBEFFFFFF, 0fBE2AAAA8, %p10;
	fma.rn.f32 	%f29, %f27, %f21, %f28;
	fma.rn.f32 	%f30, %f29, %f23, %f22;
	and.b32  	%r61, %r84, 2;
	setp.eq.s32 	%p11, %r61, 0;
	mov.f32 	%f31, 0f00000000;
	sub.f32 	%f32, %f31, %f30;
	selp.f32 	%f7, %f30, %f32, %p11;
	cvt.rn.f32.u32 	%f8, %r40;
	mul.f32 	%f33, %f8, 0f3F22F983;
	cvt.rni.s32.f32 	%r88, %f33;
	cvt.rn.f32.s32 	%f34, %r88;
	fma.rn.f32 	%f35, %f34, 0fBFC90FDA, %f8;
	fma.rn.f32 	%f36, %f34, 0fB3A22168, %f35;
	fma.rn.f32 	%f55, %f34, 0fA7C234C5, %f36;
	abs.f32 	%f10, %f8;
	setp.ltu.f32 	%p12, %f10, 0f47CE4780;
	@%p12 bra 	$L__BB0_17;
	setp.neu.f32 	%p13, %f10, 0f7F800000;
	@%p13 bra 	$L__BB0_12;
	mov.f32 	%f39, 0f00000000;
	mul.rn.f32 	%f55, %f8, %f39;
	mov.b32 	%r88, 0;
	bra.uni 	$L__BB0_17;
$L__BB0_12:
	mov.b32 	%r18, %f8;
	shl.b32 	%r63, %r18, 8;
	or.b32  	%r19, %r63, -2147483648;
	mov.b64 	%rd42, 0;
	mov.b32 	%r85, 0;
	mov.u64 	%rd40, __cudart_i2opi_f;
	mov.u64 	%rd41, %rd1;
$L__BB0_13:
	.pragma "nounroll";
	ld.global.nc.u32 	%r64, [%rd40];
	mad.wide.u32 	%rd28, %r64, %r19, %rd42;
	shr.u64 	%rd42, %rd28, 32;
	st.local.u32 	[%rd41], %rd28;
	add.s32 	%r85, %r85, 1;
	add.s64 	%rd41, %rd41, 4;
	add.s64 	%rd40, %rd40, 4;
	setp.ne.s32 	%p14, %r85, 6;
	@%p14 bra 	$L__BB0_13;
	shr.u32 	%r65, %r18, 23;
	st.local.u32 	[%rd1+24], %rd42;
	and.b32  	%r22, %r65, 31;
	add.s32 	%r66, %r65, -128;
	shr.u32 	%r67, %r66, 5;
	mul.wide.u32 	%rd29, %r67, 4;
	sub.s64 	%rd15, %rd1, %rd29;
	ld.local.u32 	%r86, [%rd15+24];
	ld.local.u32 	%r87, [%rd15+20];
	setp.eq.s32 	%p15, %r22, 0;
	@%p15 bra 	$L__BB0_16;
	shf.l.wrap.b32 	%r86, %r87, %r86, %r22;
	ld.local.u32 	%r68, [%rd15+16];
	shf.l.wrap.b32 	%r87, %r68, %r87, %r22;
$L__BB0_16:
	shr.u32 	%r69, %r86, 30;
	shf.l.wrap.b32 	%r70, %r87, %r86, 2;
	shl.b32 	%r71, %r87, 2;
	shr.u32 	%r72, %r70, 31;
	add.s32 	%r88, %r72, %r69;
	shr.s32 	%r73, %r70, 31;
	xor.b32  	%r74, %r73, %r70;
	xor.b32  	%r75, %r73, %r71;
	cvt.u64.u32 	%rd30, %r74;
	shl.b64 	%rd31, %rd30, 32;
	cvt.u64.u32 	%rd32, %r75;
	or.b64  	%rd33, %rd31, %rd32;
	cvt.rn.f64.s64 	%fd3, %rd33;
	mul.f64 	%fd4, %fd3, 0d3BF921FB54442D19;
	cvt.rn.f32.f64 	%f37, %fd4;
	neg.f32 	%f38, %f37;
	setp.lt.s32 	%p16, %r70, 0;
	selp.f32 	%f55, %f38, %f37, %p16;
$L__BB0_17:
	add.s32 	%r77, %r88, 1;
	mul.rn.f32 	%f40, %f55, %f55;
	and.b32  	%r78, %r88, 1;
	setp.eq.b32 	%p17, %r78, 1;
	selp.f32 	%f41, %f55, 0f3F800000, %p17;
	fma.rn.f32 	%f42, %f40, %f41, 0f00000000;
	fma.rn.f32 	%f43, %f40, 0f37CBAC00, 0fBAB607ED;
	selp.f32 	%f44, 0fB94D4153, %f43, %p17;
	selp.f32 	%f45, 0f3C0885E4, 0f3D2AAABB, %p17;
	fma.rn.f32 	%f46, %f44, %f40, %f45;
	selp.f32 	%f47, 0fBE2AAAA8, 0fBEFFFFFF, %p17;
	fma.rn.f32 	%f48, %f46, %f40, %f47;
	fma.rn.f32 	%f49, %f48, %f42, %f41;
	and.b32  	%r79, %r77, 2;
	setp.eq.s32 	%p18, %r79, 0;
	mov.f32 	%f50, 0f00000000;
	sub.f32 	%f51, %f50, %f49;
	selp.f32 	%f52, %f49, %f51, %p18;
	add.f32 	%f53, %f7, %f52;
	mad.lo.s32 	%r80, %r33, %r1, %r40;
	cvta.to.global.u64 	%rd34, %rd16;
	mul.wide.s32 	%rd35, %r80, 4;
	add.s64 	%rd36, %rd34, %rd35;
	st.global.f32 	[%rd36], %f53;
$L__BB0_18:
	ret;

}


// ===== COMPILED SASS (sm_100) =====

	.target	sm_100

	.elftype	@"ET_EXEC"


//--------------------- .note.nv.tkinfo           --------------------------
	.section	.note.nv.tkinfo,"",@"SHT_NOTE"
	.sectionflags	@"SHF_NOTE_NV_TKINFO"
	.tkinfo
        /*0018*/ 	.word	0x00000002
        /*0030*/ 	.string	""
        /*0030*/ 	.string	"ptxas"
        /*0030*/ 	.string	"Cuda compilation tools, release 13.0, V13.0.88"
        /*0030*/ 	.string	"Build cuda_13.0.r13.0/compiler.36424714_0"
        /*0030*/ 	.string	"-arch sm_100 -m 64 "



//--------------------- .note.nv.cuinfo           --------------------------
	.section	.note.nv.cuinfo,"",@"SHT_NOTE"
	.sectionflags	@"SHF_NOTE_NV_CUINFO"
        /*0018*/ 	.short	0x0002
        /*001a*/ 	.short	0x0064
        /*001c*/ 	.short	0x0082
	.zero		2


//--------------------- .nv.info                  --------------------------
	.section	.nv.info,"",@"SHT_CUDA_INFO"
	.align	4


	//----- nvinfo : EIATTR_REGCOUNT
	.align		4
        /*0000*/ 	.byte	0x04, 0x2f
        /*0002*/ 	.short	(.L_26 - .L_25)
	.align		4
.L_25:
        /*0004*/ 	.word	index@(_Z11computeGridPfii)
        /*0008*/ 	.word	0x00000015


	//----- nvinfo : EIATTR_FRAME_SIZE
	.align		4
.L_26:
        /*000c*/ 	.byte	0x04, 0x11
        /*000e*/ 	.short	(.L_28 - .L_27)
	.align		4
.L_27:
        /*0010*/ 	.word	index@(_Z11computeGridPfii)
        /*0014*/ 	.word	0x00000000


	//----- nvinfo : EIATTR_MIN_STACK_SIZE
	.align		4
.L_28:
        /*0018*/ 	.byte	0x04, 0x12
        /*001a*/ 	.short	(.L_30 - .L_29)
	.align		4
.L_29:
        /*001c*/ 	.word	index@(_Z11computeGridPfii)
        /*0020*/ 	.word	0x00000000
.L_30:


//--------------------- .nv.compat                --------------------------
	.section	.nv.compat,"",@"SHT_CUDA_COMPAT_INFO"
	.align	4
        /*0000*/ 	.byte	0x02, 0x09, 0x00, 0x00, 0x02, 0x02, 0x01, 0x00, 0x02, 0x05, 0x05, 0x00, 0x03, 0x07, 0x01, 0x01
        /*0010*/ 	.byte	0x02, 0x03, 0x00, 0x00, 0x02, 0x06, 0x01, 0x00, 0x04, 0x0b, 0x08, 0x00, 0x01, 0x00, 0x00, 0x00
        /*0020*/ 	.byte	0x00, 0x00, 0x00, 0x00


//--------------------- .nv.info._Z11computeGridPfii --------------------------
	.section	.nv.info._Z11computeGridPfii,"",@"SHT_CUDA_INFO"
	.sectionflags	@""
	.align	4


	//----- nvinfo : EIATTR_CUDA_API_VERSION
	.align		4
        /*0000*/ 	.byte	0x04, 0x37
        /*0002*/ 	.short	(.L_32 - .L_31)
.L_31:
        /*0004*/ 	.word	0x00000082


	//----- nvinfo : EIATTR_KPARAM_INFO
	.align		4
.L_32:
        /*0008*/ 	.byte	0x04, 0x17
        /*000a*/ 	.short	(.L_34 - .L_33)
.L_33:
        /*000c*/ 	.word	0x00000000
        /*0010*/ 	.short	0x0002
        /*0012*/ 	.short	0x000c
        /*0014*/ 	.byte	0x00, 0xf0, 0x11, 0x00


	//----- nvinfo : EIATTR_KPARAM_INFO
	.align		4
.L_34:
        /*0018*/ 	.byte	0x04, 0x17
        /*001a*/ 	.short	(.L_36 - .L_35)
.L_35:
        /*001c*/ 	.word	0x00000000
        /*0020*/ 	.short	0x0001
        /*0022*/ 	.short	0x0008
        /*0024*/ 	.byte	0x00, 0xf0, 0x11, 0x00


	//----- nvinfo : EIATTR_KPARAM_INFO
	.align		4
.L_36:
        /*0028*/ 	.byte	0x04, 0x17
        /*002a*/ 	.short	(.L_38 - .L_37)
.L_37:
        /*002c*/ 	.word	0x00000000
        /*0030*/ 	.short	0x0000
        /*0032*/ 	.short	0x0000
        /*0034*/ 	.byte	0x00, 0xf5, 0x21, 0x00


	//----- nvinfo : EIATTR_SPARSE_MMA_MASK
	.align		4
.L_38:
        /*0038*/ 	.byte	0x03, 0x50
        /*003a*/ 	.short	0x0000


	//----- nvinfo : EIATTR_MAXREG_COUNT
	.align		4
        /*003c*/ 	.byte	0x03, 0x1b
        /*003e*/ 	.short	0x00ff


	//----- nvinfo : EIATTR_MERCURY_ISA_VERSION
	.align		4
        /*0040*/ 	.byte	0x03, 0x5f
        /*0042*/ 	.short	0x0101


	//----- nvinfo : EIATTR_VRC_CTA_INIT_COUNT
	.align		4
        /*0044*/ 	.byte	0x02, 0x4a
	.zero		1
	.zero		1


	//----- nvinfo : EIATTR_EXIT_INSTR_OFFSETS
	.align		4
        /*0048*/ 	.byte	0x04, 0x1c
        /*004a*/ 	.short	(.L_40 - .L_39)


	//   ....[0]....
.L_39:
        /*004c*/ 	.word	0x000000c0


	//   ....[1]....
        /*0050*/ 	.word	0x00001030


	//----- nvinfo : EIATTR_CRS_STACK_SIZE
	.align		4
.L_40:
        /*0054*/ 	.byte	0x04, 0x1e
        /*0056*/ 	.short	(.L_42 - .L_41)
.L_41:
        /*0058*/ 	.word	0x00000000


	//----- nvinfo : EIATTR_CBANK_PARAM_SIZE
	.align		4
.L_42:
        /*005c*/ 	.byte	0x03, 0x19
        /*005e*/ 	.short	0x0010


	//----- nvinfo : EIATTR_PARAM_CBANK
	.align		4
        /*0060*/ 	.byte	0x04, 0x0a
        /*0062*/ 	.short	(.L_44 - .L_43)
	.align		4
.L_43:
        /*0064*/ 	.word	index@(.nv.constant0._Z11computeGridPfii)
        /*0068*/ 	.short	0x0380
        /*006a*/ 	.short	0x0010


	//----- nvinfo : EIATTR_SW_WAR
	.align		4
.L_44:
        /*006c*/ 	.byte	0x04, 0x36
        /*006e*/ 	.short	(.L_46 - .L_45)
.L_45:
        /*0070*/ 	.word	0x00000008
.L_46:


//--------------------- .nv.callgraph             --------------------------
	.section	.nv.callgraph,"",@"SHT_CUDA_CALLGRAPH"
	.align	4
	.sectionentsize	8
	.align		4
        /*0000*/ 	.word	0x00000000
	.align		4
        /*0004*/ 	.word	0xffffffff
	.align		4
        /*0008*/ 	.word	0x00000000
	.align		4
        /*000c*/ 	.word	0xfffffffe
	.align		4
        /*0010*/ 	.word	0x00000000
	.align		4
        /*0014*/ 	.word	0xfffffffd
	.align		4
        /*0018*/ 	.word	0x00000000
	.align		4
        /*001c*/ 	.word	0xfffffffc


//--------------------- .nv.constant4             --------------------------
	.section	.nv.constant4,"a",@progbits
	.align	8
	.align		8
.nv.constant4:
        /*0000*/ 	.dword	_ZN34_INTERNAL_49011d68_4_k_cu_3e0ed1204cuda3std3__45__cpo5beginE
	.align		8
        /*0008*/ 	.dword	_ZN34_INTERNAL_49011d68_4_k_cu_3e0ed1204cuda3std3__45__cpo3endE
	.align		8
        /*0010*/ 	.dword	_ZN34_INTERNAL_49011d68_4_k_cu_3e0ed1204cuda3std3__45__cpo6cbeginE
	.align		8
        /*0018*/ 	.dword	_ZN34_INTERNAL_49011d68_4_k_cu_3e0ed1204cuda3std3__45__cpo4cendE
	.align		8
        /*0020*/ 	.dword	_ZN34_INTERNAL_49011d68_4_k_cu_3e0ed1204cuda3std3__45__cpo6rbeginE
	.align		8
        /*0028*/ 	.dword	_ZN34_INTERNAL_49011d68_4_k_cu_3e0ed1204cuda3std3__45__cpo4rendE
	.align		8
        /*0030*/ 	.dword	_ZN34_INTERNAL_49011d68_4_k_cu_3e0ed1204cuda3std3__45__cpo7crbeginE
	.align		8
        /*0038*/ 	.dword	_ZN34_INTERNAL_49011d68_4_k_cu_3e0ed1204cuda3std3__45__cpo5crendE
	.align		8
        /*0040*/ 	.dword	_ZN34_INTERNAL_49011d68_4_k_cu_3e0ed1204cuda3std3__419piecewise_constructE
	.align		8
        /*0048*/ 	.dword	_ZN34_INTERNAL_49011d68_4_k_cu_3e0ed1204cuda3std6ranges3__45__cpo4swapE
	.align		8
        /*0050*/ 	.dword	_ZN34_INTERNAL_49011d68_4_k_cu_3e0ed1204cuda3std6ranges3__45__cpo9iter_moveE
	.align		8
        /*0058*/ 	.dword	_ZN34_INTERNAL_49011d68_4_k_cu_3e0ed1204cuda3std6ranges3__45__cpo5beginE
	.align		8
        /*0060*/ 	.dword	_ZN34_INTERNAL_49011d68_4_k_cu_3e0ed1204cuda3std6ranges3__45__cpo3endE
	.align		8
        /*0068*/ 	.dword	_ZN34_INTERNAL_49011d68_4_k_cu_3e0ed1204cuda3std6ranges3__45__cpo6cbeginE
	.align		8
        /*0070*/ 	.dword	_ZN34_INTERNAL_49011d68_4_k_cu_3e0ed1204cuda3std6ranges3__45__cpo4cendE
	.align		8
        /*0078*/ 	.dword	_ZN34_INTERNAL_49011d68_4_k_cu_3e0ed1204cuda3std6ranges3__45__cpo7advanceE
	.align		8
        /*0080*/ 	.dword	_ZN34_INTERNAL_49011d68_4_k_cu_3e0ed1204cuda3std6ranges3__45__cpo9iter_swapE
	.align		8
        /*0088*/ 	.dword	_ZN34_INTERNAL_49011d68_4_k_cu_3e0ed1204cuda3std6ranges3__45__cpo4nextE
	.align		8
        /*0090*/ 	.dword	_ZN34_INTERNAL_49011d68_4_k_cu_3e0ed1204cuda3std6ranges3__45__cpo4prevE
	.align		8
        /*0098*/ 	.dword	_ZN34_INTERNAL_49011d68_4_k_cu_3e0ed1204cuda3std6ranges3__45__cpo4dataE
	.align		8
        /*00a0*/ 	.dword	_ZN34_INTERNAL_49011d68_4_k_cu_3e0ed1204cuda3std6ranges3__45__cpo5cdataE
	.align		8
        /*00a8*/ 	.dword	_ZN34_INTERNAL_49011d68_4_k_cu_3e0ed1204cuda3std6ranges3__45__cpo4sizeE
	.align		8
        /*00b0*/ 	.dword	_ZN34_INTERNAL_49011d68_4_k_cu_3e0ed1204cuda3std6ranges3__45__cpo5ssizeE
	.align		8
        /*00b8*/ 	.dword	_ZN34_INTERNAL_49011d68_4_k_cu_3e0ed1204cuda3std6ranges3__45__cpo8distanceE
	.align		8
        /*00c0*/ 	.dword	__cudart_i2opi_f


//--------------------- .text._Z11computeGridPfii --------------------------
	.section	.text._Z11computeGridPfii,"ax",@progbits
	.align	128
        .global         _Z11computeGridPfii
        .type           _Z11computeGridPfii,@function
        .size           _Z11computeGridPfii,(.L_x_11 - _Z11computeGridPfii)
        .other          _Z11computeGridPfii,@"STO_CUDA_ENTRY STV_DEFAULT"
_Z11computeGridPfii:
.text._Z11computeGridPfii:
[----:B------:R-:W-:Y:S01]  /*0000*/  LDC R1, c[0x0][0x37c] ;  /* 0x0000df00ff017b82 */ /* 0x000fe20000000800 */
[----:B------:R-:W0:Y:S01]  /*0010*/  S2R R2, SR_TID.Y ;  /* 0x0000000000027919 */ /* 0x000e220000002200 */
[----:B------:R-:W1:Y:S01]  /*0020*/  LDCU UR4, c[0x0][0x360] ;  /* 0x00006c00ff0477ac */ /* 0x000e620008000800 */
[----:B------:R-:W0:Y:S01]  /*0030*/  S2R R5, SR_CTAID.Y ;  /* 0x0000000000057919 */ /* 0x000e220000002600 */
[----:B------:R-:W0:Y:S01]  /*0040*/  LDCU UR5, c[0x0][0x364] ;  /* 0x00006c80ff0577ac */ /* 0x000e220008000800 */
[----:B------:R-:W1:Y:S01]  /*0050*/  S2R R3, SR_TID.X ;  /* 0x0000000000037919 */ /* 0x000e620000002100 */
[----:B------:R-:W2:Y:S01]  /*0060*/  LDCU.64 UR10, c[0x0][0x388] ;  /* 0x00007100ff0a77ac */ /* 0x000ea20008000a00 */
[----:B------:R-:W1:Y:S01]  /*0070*/  S2R R0, SR_CTAID.X ;  /* 0x0000000000007919 */ /* 0x000e620000002500 */
[----:B0-----:R-:W-:-:S05]  /*0080*/  IMAD R2, R5, UR5, R2 ;  /* 0x0000000505027c24 */ /* 0x001fca000f8e0202 */
[----:B--2---:R-:W-:Y:S01]  /*0090*/  ISETP.GE.AND P0, PT, R2, UR11, PT ;  /* 0x0000000b02007c0c */ /* 0x004fe2000bf06270 */
[----:B-1----:R-:W-:-:S05]  /*00a0*/  IMAD R3, R0, UR4, R3 ;  /* 0x0000000400037c24 */ /* 0x002fca000f8e0203 */
[----:B------:R-:W-:-:S13]  /*00b0*/  ISETP.GE.OR P0, PT, R3, UR10, P0 ;  /* 0x0000000a03007c0c */ /* 0x000fda0008706670 */
[----:B------:R-:W-:Y:S05]  /*00c0*/  @P0 EXIT ;  /* 0x000000000000094d */ /* 0x000fea0003800000 */
[----:B------:R-:W-:Y:S01]  /*00d0*/  I2FP.F32.S32 R0, R3 ;  /* 0x0000000300007245 */ /* 0x000fe20000201400 */
[----:B------:R-:W0:Y:S01]  /*00e0*/  LDCU.64 UR6, c[0x0][0x358] ;  /* 0x00006b00ff0677ac */ /* 0x000e220008000a00 */
[----:B------:R-:W-:Y:S02]  /*00f0*/  BSSY.RECONVERGENT B0, `(.L_x_0) ;  /* 0x0000069000007945 */ /* 0x000fe40003800200 */
[C---:B------:R-:W-:Y:S01]  /*0100*/  FSETP.GE.AND P0, PT, |R0|.reuse, 105615, PT ;  /* 0x47ce47800000780b */ /* 0x040fe20003f06200 */
[----:B------:R-:W-:-:S04]  /*0110*/  FMUL R4, R0, 0.63661974668502807617 ;  /* 0x3f22f98300047820 */ /* 0x000fc80000400000 */
[----:B------:R-:W1:Y:S02]  /*0120*/  F2I.NTZ R11, R4 ;  /* 0x00000004000b7305 */ /* 0x000e640000203100 */
[----:B-1----:R-:W-:-:S05]  /*0130*/  I2FP.F32.S32 R5, R11 ;  /* 0x0000000b00057245 */ /* 0x002fca0000201400 */
[----:B------:R-:W-:-:S04]  /*0140*/  FFMA R6, R5, -1.5707962512969970703, R0 ;  /* 0xbfc90fda05067823 */ /* 0x000fc80000000000 */
[----:B------:R-:W-:-:S04]  /*0150*/  FFMA R6, R5, -7.5497894158615963534e-08, R6 ;  /* 0xb3a2216805067823 */ /* 0x000fc80000000006 */
[----:B------:R-:W-:Y:S01]  /*0160*/  FFMA R9, R5, -5.3903029534742383927e-15, R6 ;  /* 0xa7c234c505097823 */ /* 0x000fe20000000006 */
[----:B0-----:R-:W-:Y:S06]  /*0170*/  @!P0 BRA `(.L_x_1) ;  /* 0x0000000400808947 */ /* 0x001fec0003800000 */
[----:B------:R-:W-:-:S13]  /*0180*/  FSETP.NEU.AND P0, PT, |R0|, +INF , PT ;  /* 0x7f8000000000780b */ /* 0x000fda0003f0d200 */
[----:B------:R-:W-:Y:S01]  /*0190*/  @!P0 FMUL R9, RZ, R0 ;  /* 0x00000000ff098220 */ /* 0x000fe20000400000 */
[----:B------:R-:W-:Y:S01]  /*01a0*/  @!P0 IMAD.MOV.U32 R11, RZ, RZ, RZ ;  /* 0x000000ffff0b8224 */ /* 0x000fe200078e00ff */
[----:B------:R-:W-:Y:S06]  /*01b0*/  @!P0 BRA `(.L_x_1) ;  /* 0x0000000400708947 */ /* 0x000fec0003800000 */
[----:B------:R-:W-:Y:S01]  /*01c0*/  IMAD.SHL.U32 R4, R0, 0x100, RZ ;  /* 0x0000010000047824 */ /* 0x000fe200078e00ff */
[----:B------:R-:W0:Y:S01]  /*01d0*/  LDCU.64 UR8, c[0x4][0xc0] ;  /* 0x01001800ff0877ac */ /* 0x000e220008000a00 */
[----:B------:R-:W-:Y:S02]  /*01e0*/  IMAD.MOV.U32 R5, RZ, RZ, RZ ;  /* 0x000000ffff057224 */ /* 0x000fe400078e00ff */
[----:B------:R-:W-:Y:S01]  /*01f0*/  IMAD.MOV.U32 R12, RZ, RZ, RZ ;  /* 0x000000ffff0c7224 */ /* 0x000fe200078e00ff */
[----:B------:R-:W-:Y:S01]  /*0200*/  LOP3.LUT R11, R4, 0x80000000, RZ, 0xfc, !PT ;  /* 0x80000000040b7812 */ /* 0x000fe200078efcff */
[----:B------:R-:W-:Y:S01]  /*0210*/  UMOV UR5, URZ ;  /* 0x000000ff00057c82 */ /* 0x000fe20008000000 */
[----:B------:R-:W-:-:S05]  /*0220*/  UMOV UR4, URZ ;  /* 0x000000ff00047c82 */ /* 0x000fca0008000000 */
.L_x_2:
[----:B0-----:R-:W-:Y:S02]  /*0230*/  IMAD.U32 R8, RZ, RZ, UR8 ;  /* 0x00000008ff087e24 */ /* 0x001fe4000f8e00ff */
[----:B------:R-:W-:-:S05]  /*0240*/  IMAD.U32 R9, RZ, RZ, UR9 ;  /* 0x00000009ff097e24 */ /* 0x000fca000f8e00ff */
[----:B------:R-:W2:Y:S01]  /*0250*/  LDG.E.CONSTANT R6, desc[UR6][R8.64] ;  /* 0x0000000608067981 */ /* 0x000ea2000c1e9900 */
[----:B------:R-:W-:Y:S01]  /*0260*/  UIADD3 UR4, UPT, UPT, UR4, 0x1, URZ ;  /* 0x0000000104047890 */ /* 0x000fe2000fffe0ff */
[C---:B------:R-:W-:Y:S01]  /*0270*/  ISETP.EQ.AND P0, PT, R12.reuse, RZ, PT ;  /* 0x000000ff0c00720c */ /* 0x040fe20003f02270 */
[----:B------:R-:W-:Y:S01]  /*0280*/  UIADD3 UR8, UP1, UPT, UR8, 0x4, URZ ;  /* 0x0000000408087890 */ /* 0x000fe2000ff3e0ff */
[C---:B------:R-:W-:Y:S01]  /*0290*/  ISETP.EQ.AND P1, PT, R12.reuse, 0x4, PT ;  /* 0x000000040c00780c */ /* 0x040fe20003f22270 */
[----:B------:R-:W-:Y:S01]  /*02a0*/  UISETP.NE.AND UP0, UPT, UR4, 0x6, UPT ;  /* 0x000000060400788c */ /* 0x000fe2000bf05270 */
[C---:B------:R-:W-:Y:S01]  /*02b0*/  ISETP.EQ.AND P2, PT, R12.reuse, 0x8, PT ;  /* 0x000000080c00780c */ /* 0x040fe20003f42270 */
[----:B------:R-:W-:Y:S01]  /*02c0*/  UIADD3.X UR9, UPT, UPT, URZ, UR9, URZ, UP1, !UPT ;  /* 0x00000009ff097290 */ /* 0x000fe20008ffe4ff */
[C---:B------:R-:W-:Y:S02]  /*02d0*/  ISETP.EQ.AND P3, PT, R12.reuse, 0xc, PT ;  /* 0x0000000c0c00780c */ /* 0x040fe40003f62270 */
[----:B------:R-:W-:-:S02]  /*02e0*/  ISETP.EQ.AND P4, PT, R12, 0x10, PT ;  /* 0x000000100c00780c */ /* 0x000fc40003f82270 */
[C---:B------:R-:W-:Y:S02]  /*02f0*/  ISETP.EQ.AND P5, PT, R12.reuse, 0x14, PT ;  /* 0x000000140c00780c */ /* 0x040fe40003fa2270 */
[----:B------:R-:W-:Y:S01]  /*0300*/  IADD3 R12, PT, PT, R12, 0x4, RZ ;  /* 0x000000040c0c7810 */ /* 0x000fe20007ffe0ff */
[----:B--2---:R-:W-:-:S03]  /*0310*/  IMAD.WIDE.U32 R6, R6, R11, RZ ;  /* 0x0000000b06067225 */ /* 0x004fc600078e00ff */
[----:B------:R-:W-:-:S04]  /*0320*/  IADD3 R6, P6, PT, R6, R5, RZ ;  /* 0x0000000506067210 */ /* 0x000fc80007fde0ff */
[----:B------:R-:W-:Y:S01]  /*0330*/  IADD3.X R5, PT, PT, R7, UR5, RZ, P6, !PT ;  /* 0x0000000507057c10 */ /* 0x000fe2000b7fe4ff */
[--C-:B------:R-:W-:Y:S01]  /*0340*/  @P1 IMAD.MOV.U32 R14, RZ, RZ, R6.reuse ;  /* 0x000000ffff0e1224 */ /* 0x100fe200078e0006 */
[----:B------:R-:W-:Y:S01]  /*0350*/  @P0 MOV R4, R6 ;  /* 0x0000000600040202 */ /* 0x000fe20000000f00 */
[--C-:B------:R-:W-:Y:S02]  /*0360*/  @P2 IMAD.MOV.U32 R15, RZ, RZ, R6.reuse ;  /* 0x000000ffff0f2224 */ /* 0x100fe400078e0006 */
[--C-:B------:R-:W-:Y:S02]  /*0370*/  @P3 IMAD.MOV.U32 R16, RZ, RZ, R6.reuse ;  /* 0x000000ffff103224 */ /* 0x100fe400078e0006 */
[--C-:B------:R-:W-:Y:S02]  /*0380*/  @P4 IMAD.MOV.U32 R17, RZ, RZ, R6.reuse ;  /* 0x000000ffff114224 */ /* 0x100fe400078e0006 */
[----:B------:R-:W-:Y:S01]  /*0390*/  @P5 IMAD.MOV.U32 R10, RZ, RZ, R6 ;  /* 0x000000ffff0a5224 */ /* 0x000fe200078e0006 */
[----:B------:R-:W-:Y:S06]  /*03a0*/  BRA.U UP0, `(.L_x_2) ;  /* 0xfffffffd00a07547 */ /* 0x000fec000b83ffff */
[----:B------:R-:W-:Y:S01]  /*03b0*/  SHF.R.U32.HI R6, RZ, 0x17, R0 ;  /* 0x00000017ff067819 */ /* 0x000fe20000011600 */
[----:B------:R-:W-:Y:S03]  /*03c0*/  BSSY.RECONVERGENT B1, `(.L_x_3) ;  /* 0x0000029000017945 */ /* 0x000fe60003800200 */
[C---:B------:R-:W-:Y:S02]  /*03d0*/  LOP3.LUT R7, R6.reuse, 0xe0, RZ, 0xc0, !PT ;  /* 0x000000e006077812 */ /* 0x040fe400078ec0ff */
[----:B------:R-:W-:-:S03]  /*03e0*/  LOP3.LUT P6, RZ, R6, 0x1f, RZ, 0xc0, !PT ;  /* 0x0000001f06ff7812 */ /* 0x000fc600078cc0ff */
[----:B------:R-:W-:-:S05]  /*03f0*/  VIADD R7, R7, 0xffffff80 ;  /* 0xffffff8007077836 */ /* 0x000fca0000000000 */
[----:B------:R-:W-:-:S05]  /*0400*/  SHF.R.U32.HI R7, RZ, 0x5, R7 ;  /* 0x00000005ff077819 */ /* 0x000fca0000011607 */
[----:B------:R-:W-:-:S05]  /*0410*/  IMAD.U32 R9, R7, -0x4, RZ ;  /* 0xfffffffc07097824 */ /* 0x000fca00078e00ff */
[C---:B------:R-:W-:Y:S02]  /*0420*/  ISETP.EQ.AND P3, PT, R9.reuse, -0x18, PT ;  /* 0xffffffe80900780c */ /* 0x040fe40003f62270 */
[C---:B------:R-:W-:Y:S02]  /*0430*/  ISETP.EQ.AND P4, PT, R9.reuse, -0x14, PT ;  /* 0xffffffec0900780c */ /* 0x040fe40003f82270 */
[C---:B------:R-:W-:Y:S02]  /*0440*/  ISETP.EQ.AND P2, PT, R9.reuse, -0x10, PT ;  /* 0xfffffff00900780c */ /* 0x040fe40003f42270 */
[C---:B------:R-:W-:Y:S02]  /*0450*/  ISETP.EQ.AND P1, PT, R9.reuse, -0xc, PT ;  /* 0xfffffff40900780c */ /* 0x040fe40003f22270 */
[C---:B------:R-:W-:Y:S02]  /*0460*/  ISETP.EQ.AND P0, PT, R9.reuse, -0x8, PT ;  /* 0xfffffff80900780c */ /* 0x040fe40003f02270 */
[----:B------:R-:W-:-:S03]  /*0470*/  ISETP.EQ.AND P5, PT, R9, RZ, PT ;  /* 0x000000ff0900720c */ /* 0x000fc60003fa2270 */
[--C-:B------:R-:W-:Y:S01]  /*0480*/  @P3 IMAD.MOV.U32 R7, RZ, RZ, R4.reuse ;  /* 0x000000ffff073224 */ /* 0x100fe200078e0004 */
[C---:B------:R-:W-:Y:S01]  /*0490*/  ISETP.EQ.AND P3, PT, R9.reuse, -0x4, PT ;  /* 0xfffffffc0900780c */ /* 0x040fe20003f62270 */
[----:B------:R-:W-:Y:S02]  /*04a0*/  @P4 IMAD.MOV.U32 R8, RZ, RZ, R4 ;  /* 0x000000ffff084224 */ /* 0x000fe400078e0004 */
[----:B------:R-:W-:Y:S01]  /*04b0*/  @P4 IMAD.MOV.U32 R7, RZ, RZ, R14 ;  /* 0x000000ffff074224 */ /* 0x000fe200078e000e */
[----:B------:R-:W-:Y:S01]  /*04c0*/  ISETP.EQ.AND P4, PT, R9, 0x4, PT ;  /* 0x000000040900780c */ /* 0x000fe20003f82270 */
[----:B------:R-:W-:Y:S01]  /*04d0*/  @P2 IMAD.MOV.U32 R7, RZ, RZ, R15 ;  /* 0x000000ffff072224 */ /* 0x000fe200078e000f */
[----:B------:R-:W-:Y:S01]  /*04e0*/  @P2 MOV R8, R14 ;  /* 0x0000000e00082202 */ /* 0x000fe20000000f00 */
[----:B------:R-:W-:Y:S02]  /*04f0*/  @P1 IMAD.MOV.U32 R7, RZ, RZ, R16 ;  /* 0x000000ffff071224 */ /* 0x000fe400078e0010 */
[----:B------:R-:W-:-:S02]  /*0500*/  @P0 IMAD.MOV.U32 R7, RZ, RZ, R17 ;  /* 0x000000ffff070224 */ /* 0x000fc400078e0011 */
[----:B------:R-:W-:Y:S02]  /*0510*/  @P1 IMAD.MOV.U32 R8, RZ, RZ, R15 ;  /* 0x000000ffff081224 */ /* 0x000fe400078e000f */
[----:B------:R-:W-:Y:S02]  /*0520*/  @P3 IMAD.MOV.U32 R7, RZ, RZ, R10 ;  /* 0x000000ffff073224 */ /* 0x000fe400078e000a */
[--C-:B------:R-:W-:Y:S02]  /*0530*/  @P5 IMAD.MOV.U32 R7, RZ, RZ, R5.reuse ;  /* 0x000000ffff075224 */ /* 0x100fe400078e0005 */
[----:B------:R-:W-:Y:S01]  /*0540*/  @P0 IMAD.MOV.U32 R8, RZ, RZ, R16 ;  /* 0x000000ffff080224 */ /* 0x000fe200078e0010 */
[----:B------:R-:W-:Y:S01]  /*0550*/  @P3 MOV R8, R17 ;  /* 0x0000001100083202 */ /* 0x000fe20000000f00 */
[----:B------:R-:W-:Y:S02]  /*0560*/  @P5 IMAD.MOV.U32 R8, RZ, RZ, R10 ;  /* 0x000000ffff085224 */ /* 0x000fe400078e000a */
[----:B------:R-:W-:-:S02]  /*0570*/  @P4 IMAD.MOV.U32 R8, RZ, RZ, R5 ;  /* 0x000000ffff084224 */ /* 0x000fc400078e0005 */
[----:B------:R-:W-:Y:S01]  /*0580*/  IMAD.MOV.U32 R11, RZ, RZ, R7 ;  /* 0x000000ffff0b7224 */ /* 0x000fe200078e0007 */
[----:B------:R-:W-:Y:S06]  /*0590*/  @!P6 BRA `(.L_x_4) ;  /* 0x00000000002ce947 */ /* 0x000fec0003800000 */
[----:B------:R-:W-:Y:S01]  /*05a0*/  @P2 MOV R7, R4 ;  /* 0x0000000400072202 */ /* 0x000fe20000000f00 */
[----:B------:R-:W-:Y:S01]  /*05b0*/  @P1 IMAD.MOV.U32 R7, RZ, RZ, R14 ;  /* 0x000000ffff071224 */ /* 0x000fe200078e000e */
[----:B------:R-:W-:Y:S01]  /*05c0*/  LOP3.LUT R6, R6, 0x1f, RZ, 0xc0, !PT ;  /* 0x0000001f06067812 */ /* 0x000fe200078ec0ff */
[----:B------:R-:W-:Y:S01]  /*05d0*/  @P0 IMAD.MOV.U32 R7, RZ, RZ, R15 ;  /* 0x000000ffff070224 */ /* 0x000fe200078e000f */
[----:B------:R-:W-:Y:S01]  /*05e0*/  ISETP.EQ.AND P0, PT, R9, 0x8, PT ;  /* 0x000000080900780c */ /* 0x000fe20003f02270 */
[----:B------:R-:W-:Y:S01]  /*05f0*/  @P3 IMAD.MOV.U32 R7, RZ, RZ, R16 ;  /* 0x000000ffff073224 */ /* 0x000fe200078e0010 */
[----:B------:R-:W-:Y:S01]  /*0600*/  SHF.L.W.U32.HI R11, R8, R6, R11 ;  /* 0x00000006080b7219 */ /* 0x000fe20000010e0b */
[----:B------:R-:W-:Y:S02]  /*0610*/  @P5 IMAD.MOV.U32 R7, RZ, RZ, R17 ;  /* 0x000000ffff075224 */ /* 0x000fe400078e0011 */
[----:B------:R-:W-:-:S08]  /*0620*/  @P4 IMAD.MOV.U32 R7, RZ, RZ, R10 ;  /* 0x000000ffff074224 */ /* 0x000fd000078e000a */
[----:B------:R-:W-:-:S04]  /*0630*/  @P0 MOV R7, R5 ;  /* 0x0000000500070202 */ /* 0x000fc80000000f00 */
[----:B------:R-:W-:-:S07]  /*0640*/  SHF.L.W.U32.HI R8, R7, R6, R8 ;  /* 0x0000000607087219 */ /* 0x000fce0000010e08 */
.L_x_4:
[----:B------:R-:W-:Y:S05]  /*0650*/  BSYNC.RECONVERGENT B1 ;  /* 0x0000000000017941 */ /* 0x000fea0003800200 */
.L_x_3:
[C---:B------:R-:W-:Y:S01]  /*0660*/  SHF.L.W.U32.HI R5, R8.reuse, 0x2, R11 ;  /* 0x0000000208057819 */ /* 0x040fe20000010e0b */
[----:B------:R-:W-:Y:S01]  /*0670*/  IMAD.SHL.U32 R8, R8, 0x4, RZ ;  /* 0x0000000408087824 */ /* 0x000fe200078e00ff */
[----:B------:R-:W-:Y:S01]  /*0680*/  UMOV UR4, 0x54442d19 ;  /* 0x54442d1900047882 */ /* 0x000fe20000000000 */
[----:B------:R-:W-:Y:S01]  /*0690*/  UMOV UR5, 0x3bf921fb ;  /* 0x3bf921fb00057882 */ /* 0x000fe20000000000 */
[----:B------:R-:W-:Y:S02]  /*06a0*/  SHF.R.S32.HI R6, RZ, 0x1f, R5 ;  /* 0x0000001fff067819 */ /* 0x000fe40000011405 */
[----:B------:R-:W-:Y:S02]  /*06b0*/  ISETP.GE.AND P0, PT, R3, RZ, PT ;  /* 0x000000ff0300720c */ /* 0x000fe40003f06270 */
[C---:B------:R-:W-:Y:S02]  /*06c0*/  LOP3.LUT R8, R6.reuse, R8, RZ, 0x3c, !PT ;  /* 0x0000000806087212 */ /* 0x040fe400078e3cff */
[----:B------:R-:W-:-:S02]  /*06d0*/  LOP3.LUT R9, R6, R5, RZ, 0x3c, !PT ;  /* 0x0000000506097212 */ /* 0x000fc400078e3cff */
[----:B------:R-:W-:Y:S02]  /*06e0*/  SHF.R.U32.HI R11, RZ, 0x1e, R11 ;  /* 0x0000001eff0b7819 */ /* 0x000fe4000001160b */
[----:B------:R-:W0:Y:S01]  /*06f0*/  I2F.F64.S64 R6, R8 ;  /* 0x0000000800067312 */ /* 0x000e220000301c00 */
[C---:B------:R-:W-:Y:S02]  /*0700*/  LOP3.LUT R0, R5.reuse, R0, RZ, 0x3c, !PT ;  /* 0x0000000005007212 */ /* 0x040fe400078e3cff */
[----:B------:R-:W-:Y:S02]  /*0710*/  LEA.HI R11, R5, R11, RZ, 0x1 ;  /* 0x0000000b050b7211 */ /* 0x000fe400078f08ff */
[----:B------:R-:W-:-:S03]  /*0720*/  ISETP.GE.AND P1, PT, R0, RZ, PT ;  /* 0x000000ff0000720c */ /* 0x000fc60003f26270 */
[----:B------:R-:W-:-:S04]  /*0730*/  IMAD.MOV R0, RZ, RZ, -R11 ;  /* 0x000000ffff007224 */ /* 0x000fc800078e0a0b */
[----:B------:R-:W-:Y:S01]  /*0740*/  @!P0 IMAD.MOV.U32 R11, RZ, RZ, R0 ;  /* 0x000000ffff0b8224 */ /* 0x000fe200078e0000 */
[----:B0-----:R-:W-:-:S10]  /*0750*/  DMUL R6, R6, UR4 ;  /* 0x0000000406067c28 */ /* 0x001fd40008000000 */
[----:B------:R-:W0:Y:S02]  /*0760*/  F2F.F32.F64 R6, R6 ;  /* 0x0000000600067310 */ /* 0x000e240000301000 */
[----:B0-----:R-:W-:-:S07]  /*0770*/  FSEL R9, -R6, R6, !P1 ;  /* 0x0000000606097208 */ /* 0x001fce0004800100 */
.L_x_1:
[----:B------:R-:W-:Y:S05]  /*0780*/  BSYNC.RECONVERGENT B0 ;  /* 0x0000000000007941 */ /* 0x000fea0003800200 */
.L_x_0:
[----:B------:R-:W-:Y:S01]  /*0790*/  I2FP.F32.U32 R6, R2 ;  /* 0x0000000200067245 */ /* 0x000fe20000201000 */
[----:B------:R-:W-:Y:S01]  /*07a0*/  IMAD.MOV.U32 R5, RZ, RZ, 0x37cbac00 ;  /* 0x37cbac00ff057424 */ /* 0x000fe200078e00ff */
[----:B------:R-:W-:Y:S01]  /*07b0*/  LOP3.LUT R12, R11, 0x1, RZ, 0xc0, !PT ;  /* 0x000000010b0c7812 */ /* 0x000fe200078ec0ff */
[----:B------:R-:W-:Y:S01]  /*07c0*/  FMUL R7, R9, R9 ;  /* 0x0000000909077220 */ /* 0x000fe20000400000 */
[----:B------:R-:W-:Y:S01]  /*07d0*/  MOV R18, 0x3effffff ;  /* 0x3effffff00127802 */ /* 0x000fe20000000f00 */
[----:B------:R-:W-:Y:S01]  /*07e0*/  FMUL R8, R6, 0.63661974668502807617 ;  /* 0x3f22f98306087820 */ /* 0x000fe20000400000 */
[----:B------:R-:W-:Y:S01]  /*07f0*/  ISETP.NE.U32.AND P0, PT, R12, 0x1, PT ;  /* 0x000000010c00780c */ /* 0x000fe20003f05070 */
[----:B------:R-:W-:Y:S01]  /*0800*/  FFMA R0, R7, R5, -0.0013887860113754868507 ;  /* 0xbab607ed07007423 */ /* 0x000fe20000000005 */
[----:B------:R-:W-:Y:S01]  /*0810*/  IMAD.MOV.U32 R12, RZ, RZ, 0x3d2aaabb ;  /* 0x3d2aaabbff0c7424 */ /* 0x000fe200078e00ff */
[----:B------:R-:W-:Y:S01]  /*0820*/  LOP3.LUT P1, RZ, R11, 0x2, RZ, 0xc0, !PT ;  /* 0x000000020bff7812 */ /* 0x000fe2000782c0ff */
[----:B------:R-:W-:Y:S01]  /*0830*/  BSSY.RECONVERGENT B0, `(.L_x_5) ;  /* 0x0000069000007945 */ /* 0x000fe20003800200 */
[----:B------:R-:W0:Y:S01]  /*0840*/  F2I.NTZ R8, R8 ;  /* 0x0000000800087305 */ /* 0x000e220000203100 */
[----:B------:R-:W-:-:S02]  /*0850*/  FSEL R0, R0, -0.00019574658654164522886, !P0 ;  /* 0xb94d415300007808 */ /* 0x000fc40004000000 */
[----:B------:R-:W-:Y:S02]  /*0860*/  FSEL R12, R12, 0.0083327032625675201416, !P0 ;  /* 0x3c0885e40c0c7808 */ /* 0x000fe40004000000 */
[----:B------:R-:W-:-:S03]  /*0870*/  FSEL R18, -R18, -0.16666662693023681641, !P0 ;  /* 0xbe2aaaa812127808 */ /* 0x000fc60004000100 */
[----:B------:R-:W-:Y:S01]  /*0880*/  FFMA R12, R7, R0, R12 ;  /* 0x00000000070c7223 */ /* 0x000fe2000000000c */
[----:B------:R-:W-:Y:S02]  /*0890*/  FSEL R0, R9, 1, P0 ;  /* 0x3f80000009007808 */ /* 0x000fe40000000000 */
[----:B------:R-:W-:Y:S01]  /*08a0*/  FSETP.GE.AND P0, PT, |R6|, 105615, PT ;  /* 0x47ce47800600780b */ /* 0x000fe20003f06200 */
[C---:B------:R-:W-:Y:S02]  /*08b0*/  FFMA R12, R7.reuse, R12, R18 ;  /* 0x0000000c070c7223 */ /* 0x040fe40000000012 */
[----:B------:R-:W-:Y:S01]  /*08c0*/  FFMA R7, R7, R0, RZ ;  /* 0x0000000007077223 */ /* 0x000fe200000000ff */
[----:B0-----:R-:W-:-:S03]  /*08d0*/  I2FP.F32.S32 R11, R8 ;  /* 0x00000008000b7245 */ /* 0x001fc60000201400 */
[----:B------:R-:W-:Y:S02]  /*08e0*/  FFMA R7, R7, R12, R0 ;  /* 0x0000000c07077223 */ /* 0x000fe40000000000 */
[C---:B------:R-:W-:Y:S02]  /*08f0*/  FFMA R18, R11.reuse, -1.5707962512969970703, R6 ;  /* 0xbfc90fda0b127823 */ /* 0x040fe40000000006 */
[----:B------:R-:W-:Y:S02]  /*0900*/  @P1 FADD R7, RZ, -R7 ;  /* 0x80000007ff071221 */ /* 0x000fe40000000000 */
[----:B------:R-:W-:-:S04]  /*0910*/  FFMA R18, R11, -7.5497894158615963534e-08, R18 ;  /* 0xb3a221680b127823 */ /* 0x000fc80000000012 */
[----:B------:R-:W-:Y:S01]  /*0920*/  FFMA R0, R11, -5.3903029534742383927e-15, R18 ;  /* 0xa7c234c50b007823 */ /* 0x000fe20000000012 */
[----:B------:R-:W-:Y:S06]  /*0930*/  @!P0 BRA `(.L_x_6) ;  /* 0x0000000400608947 */ /* 0x000fec0003800000 */
        /* <DEDUP_REMOVED lines=11> */
.L_x_7:
[----:B0-----:R-:W-:Y:S01]  /*09f0*/  IMAD.U32 R12, RZ, RZ, UR8 ;  /* 0x00000008ff0c7e24 */ /* 0x001fe2000f8e00ff */
[----:B------:R-:W-:-:S05]  /*0a00*/  MOV R13, UR9 ;  /* 0x00000009000d7c02 */ /* 0x000fca0008000f00 */
        /* <DEDUP_REMOVED lines=10> */
[C---:B------:R-:W-:Y:S01]  /*0ab0*/  ISETP.EQ.AND P5, PT, R18.reuse, 0x14, PT ;  /* 0x000000141200780c */ /* 0x040fe20003fa2270 */
[----:B------:R-:W-:Y:S02]  /*0ac0*/  VIADD R18, R18, 0x4 ;  /* 0x0000000412127836 */ /* 0x000fe40000000000 */
[----:B--2---:R-:W-:-:S03]  /*0ad0*/  IMAD.WIDE.U32 R8, R9, R0, RZ ;  /* 0x0000000009087225 */ /* 0x004fc600078e00ff */
[----:B------:R-:W-:-:S04]  /*0ae0*/  IADD3 R8, P6, PT, R8, R11, RZ ;  /* 0x0000000b08087210 */ /* 0x000fc80007fde0ff */
[----:B------:R-:W-:Y:S01]  /*0af0*/  IADD3.X R11, PT, PT, R9, UR5, RZ, P6, !PT ;  /* 0x00000005090b7c10 */ /* 0x000fe2000b7fe4ff */
[--C-:B------:R-:W-:Y:S02]  /*0b00*/  @P0 IMAD.MOV.U32 R4, RZ, RZ, R8.reuse ;  /* 0x000000ffff040224 */ /* 0x100fe400078e0008 */
[----:B------:R-:W-:Y:S01]  /*0b10*/  @P5 MOV R10, R8 ;  /* 0x00000008000a5202 */ /* 0x000fe20000000f00 */
[--C-:B------:R-:W-:Y:S02]  /*0b20*/  @P1 IMAD.MOV.U32 R14, RZ, RZ, R8.reuse ;  /* 0x000000ffff0e1224 */ /* 0x100fe400078e0008 */
[--C-:B------:R-:W-:Y:S02]  /*0b30*/  @P2 IMAD.MOV.U32 R15, RZ, RZ, R8.reuse ;  /* 0x000000ffff0f2224 */ /* 0x100fe400078e0008 */
[--C-:B------:R-:W-:Y:S02]  /*0b40*/  @P3 IMAD.MOV.U32 R16, RZ, RZ, R8.reuse ;  /* 0x000000ffff103224 */ /* 0x100fe400078e0008 */
[----:B------:R-:W-:Y:S01]  /*0b50*/  @P4 IMAD.MOV.U32 R17, RZ, RZ, R8 ;  /* 0x000000ffff114224 */ /* 0x000fe200078e0008 */
[----:B------:R-:W-:Y:S06]  /*0b60*/  BRA.U UP0, `(.L_x_7) ;  /* 0xfffffffd00a07547 */ /* 0x000fec000b83ffff */
[----:B------:R-:W-:Y:S01]  /*0b70*/  SHF.R.U32.HI R6, RZ, 0x17, R6 ;  /* 0x00000017ff067819 */ /* 0x000fe20000011606 */
[----:B------:R-:W-:Y:S04]  /*0b80*/  BSSY.RECONVERGENT B1, `(.L_x_8) ;  /* 0x0000025000017945 */ /* 0x000fe80003800200 */
[C---:B------:R-:W-:Y:S01]  /*0b90*/  VIADD R0, R6.reuse, 0xffffff80 ;  /* 0xffffff8006007836 */ /* 0x040fe20000000000 */
[----:B------:R-:W-:-:S04]  /*0ba0*/  LOP3.LUT P6, R6, R6, 0x1f, RZ, 0xc0, !PT ;  /* 0x0000001f06067812 */ /* 0x000fc800078cc0ff */
        /* <DEDUP_REMOVED lines=10> */
[----:B------:R-:W-:Y:S01]  /*0c50*/  @P4 IMAD.MOV.U32 R8, RZ, RZ, R4 ;  /* 0x000000ffff084224 */ /* 0x000fe200078e0004 */
[----:B------:R-:W-:Y:S01]  /*0c60*/  @P4 MOV R0, R14 ;  /* 0x0000000e00004202 */ /* 0x000fe20000000f00 */
[----:B------:R-:W-:Y:S01]  /*0c70*/  @P2 IMAD.MOV.U32 R8, RZ, RZ, R14 ;  /* 0x000000ffff082224 */ /* 0x000fe200078e000e */
[----:B------:R-:W-:Y:S01]  /*0c80*/  ISETP.EQ.AND P4, PT, R9, 0x4, PT ;  /* 0x000000040900780c */ /* 0x000fe20003f82270 */
[--C-:B------:R-:W-:Y:S02]  /*0c90*/  @P2 IMAD.MOV.U32 R0, RZ, RZ, R15.reuse ;  /* 0x000000ffff002224 */ /* 0x100fe400078e000f */
[----:B------:R-:W-:Y:S02]  /*0ca0*/  @P1 IMAD.MOV.U32 R8, RZ, RZ, R15 ;  /* 0x000000ffff081224 */ /* 0x000fe400078e000f */
[--C-:B------:R-:W-:Y:S01]  /*0cb0*/  @P1 IMAD.MOV.U32 R0, RZ, RZ, R16.reuse ;  /* 0x000000ffff001224 */ /* 0x100fe200078e0010 */
[----:B------:R-:W-:Y:S01]  /*0cc0*/  @P0 MOV R0, R17 ;  /* 0x0000001100000202 */ /* 0x000fe20000000f00 */
[----:B------:R-:W-:-:S02]  /*0cd0*/  @P0 IMAD.MOV.U32 R8, RZ, RZ, R16 ;  /* 0x000000ffff080224 */ /* 0x000fc400078e0010 */
[----:B------:R-:W-:Y:S02]  /*0ce0*/  @P3 IMAD.MOV.U32 R8, RZ, RZ, R17 ;  /* 0x000000ffff083224 */ /* 0x000fe400078e0011 */
[--C-:B------:R-:W-:Y:S02]  /*0cf0*/  @P3 IMAD.MOV.U32 R0, RZ, RZ, R10.reuse ;  /* 0x000000ffff003224 */ /* 0x100fe400078e000a */
[----:B------:R-:W-:Y:S02]  /*0d00*/  @P5 IMAD.MOV.U32 R8, RZ, RZ, R10 ;  /* 0x000000ffff085224 */ /* 0x000fe400078e000a */
[--C-:B------:R-:W-:Y:S02]  /*0d10*/  @P5 IMAD.MOV.U32 R0, RZ, RZ, R11.reuse ;  /* 0x000000ffff005224 */ /* 0x100fe400078e000b */
[----:B------:R-:W-:Y:S01]  /*0d20*/  @P4 IMAD.MOV.U32 R8, RZ, RZ, R11 ;  /* 0x000000ffff084224 */ /* 0x000fe200078e000b */
[----:B------:R-:W-:Y:S06]  /*0d30*/  @!P6 BRA `(.L_x_9) ;  /* 0x000000000024e947 */ /* 0x000fec0003800000 */
[----:B------:R-:W-:Y:S01]  /*0d40*/  @P1 MOV R4, R14 ;  /* 0x0000000e00041202 */ /* 0x000fe20000000f00 */
[----:B------:R-:W-:Y:S01]  /*0d50*/  @P0 IMAD.MOV.U32 R4, RZ, RZ, R15 ;  /* 0x000000ffff040224 */ /* 0x000fe200078e000f */
[----:B------:R-:W-:Y:S01]  /*0d60*/  ISETP.EQ.AND P0, PT, R9, 0x8, PT ;  /* 0x000000080900780c */ /* 0x000fe20003f02270 */
[----:B------:R-:W-:Y:S01]  /*0d70*/  @P3 IMAD.MOV.U32 R4, RZ, RZ, R16 ;  /* 0x000000ffff043224 */ /* 0x000fe200078e0010 */
[----:B------:R-:W-:Y:S01]  /*0d80*/  SHF.L.W.U32.HI R0, R8, R6, R0 ;  /* 0x0000000608007219 */ /* 0x000fe20000010e00 */
[----:B------:R-:W-:Y:S02]  /*0d90*/  @P5 IMAD.MOV.U32 R4, RZ, RZ, R17 ;  /* 0x000000ffff045224 */ /* 0x000fe400078e0011 */
[----:B------:R-:W-:-:S08]  /*0da0*/  @P4 IMAD.MOV.U32 R4, RZ, RZ, R10 ;  /* 0x000000ffff044224 */ /* 0x000fd000078e000a */
[----:B------:R-:W-:-:S05]  /*0db0*/  @P0 IMAD.MOV.U32 R4, RZ, RZ, R11 ;  /* 0x000000ffff040224 */ /* 0x000fca00078e000b */
[----:B------:R-:W-:-:S07]  /*0dc0*/  SHF.L.W.U32.HI R8, R4, R6, R8 ;  /* 0x0000000604087219 */ /* 0x000fce0000010e08 */
.L_x_9:
[----:B------:R-:W-:Y:S05]  /*0dd0*/  BSYNC.RECONVERGENT B1 ;  /* 0x0000000000017941 */ /* 0x000fea0003800200 */
.L_x_8:
[C-C-:B------:R-:W-:Y:S01]  /*0de0*/  SHF.L.W.U32.HI R15, R8.reuse, 0x2, R0.reuse ;  /* 0x00000002080f7819 */ /* 0x140fe20000010e00 */
[----:B------:R-:W-:Y:S01]  /*0df0*/  UMOV UR4, 0x54442d19 ;  /* 0x54442d1900047882 */ /* 0x000fe20000000000 */
[----:B------:R-:W-:Y:S01]  /*0e00*/  SHF.L.U32 R8, R8, 0x2, RZ ;  /* 0x0000000208087819 */ /* 0x000fe200000006ff */
[----:B------:R-:W-:Y:S01]  /*0e10*/  UMOV UR5, 0x3bf921fb ;  /* 0x3bf921fb00057882 */ /* 0x000fe20000000000 */
[----:B------:R-:W-:Y:S02]  /*0e20*/  SHF.R.S32.HI R4, RZ, 0x1f, R15 ;  /* 0x0000001fff047819 */ /* 0x000fe4000001140f */
[----:B------:R-:W-:Y:S02]  /*0e30*/  SHF.R.U32.HI R0, RZ, 0x1e, R0 ;  /* 0x0000001eff007819 */ /* 0x000fe40000011600 */
[C---:B------:R-:W-:Y:S02]  /*0e40*/  LOP3.LUT R12, R4.reuse, R8, RZ, 0x3c, !PT ;  /* 0x00000008040c7212 */ /* 0x040fe400078e3cff */
[----:B------:R-:W-:-:S02]  /*0e50*/  LOP3.LUT R13, R4, R15, RZ, 0x3c, !PT ;  /* 0x0000000f040d7212 */ /* 0x000fc400078e3cff */
[C---:B------:R-:W-:Y:S02]  /*0e60*/  ISETP.GE.AND P0, PT, R15.reuse, RZ, PT ;  /* 0x000000ff0f00720c */ /* 0x040fe40003f06270 */
[----:B------:R-:W0:Y:S02]  /*0e70*/  I2F.F64.S64 R8, R12 ;  /* 0x0000000c00087312 */ /* 0x000e240000301c00 */
[----:B0-----:R-:W-:Y:S01]  /*0e80*/  DMUL R10, R8, UR4 ;  /* 0x00000004080a7c28 */ /* 0x001fe20008000000 */
[----:B------:R-:W-:-:S09]  /*0e90*/  LEA.HI R8, R15, R0, RZ, 0x1 ;  /* 0x000000000f087211 */ /* 0x000fd200078f08ff */
[----:B------:R-:W0:Y:S02]  /*0ea0*/  F2F.F32.F64 R10, R10 ;  /* 0x0000000a000a7310 */ /* 0x000e240000301000 */
[----:B0-----:R-:W-:-:S07]  /*0eb0*/  FSEL R0, -R10, R10, !P0 ;  /* 0x0000000a0a007208 */ /* 0x001fce0004000100 */
.L_x_6:
[----:B------:R-:W-:Y:S05]  /*0ec0*/  BSYNC.RECONVERGENT B0 ;  /* 0x0000000000007941 */ /* 0x000fea0003800200 */
.L_x_5:
[----:B------:R-:W-:Y:S01]  /*0ed0*/  FMUL R6, R0, R0 ;  /* 0x0000000000067220 */ /* 0x000fe20000400000 */
[----:B------:R-:W-:Y:S01]  /*0ee0*/  LOP3.LUT R4, R8, 0x1, RZ, 0xc0, !PT ;  /* 0x0000000108047812 */ /* 0x000fe200078ec0ff */
[----:B------:R-:W-:Y:S02]  /*0ef0*/  IMAD.MOV.U32 R11, RZ, RZ, 0x3c0885e4 ;  /* 0x3c0885e4ff0b7424 */ /* 0x000fe400078e00ff */
[----:B------:R-:W-:Y:S01]  /*0f00*/  FFMA R9, R6, R5, -0.0013887860113754868507 ;  /* 0xbab607ed06097423 */ /* 0x000fe20000000005 */
[----:B------:R-:W-:Y:S01]  /*0f10*/  ISETP.NE.U32.AND P0, PT, R4, 0x1, PT ;  /* 0x000000010400780c */ /* 0x000fe20003f05070 */
[----:B------:R-:W-:Y:S01]  /*0f20*/  VIADD R8, R8, 0x1 ;  /* 0x0000000108087836 */ /* 0x000fe20000000000 */
[----:B------:R-:W0:Y:S01]  /*0f30*/  LDC.64 R4, c[0x0][0x380] ;  /* 0x0000e000ff047b82 */ /* 0x000e220000000a00 */
[----:B------:R-:W-:Y:S01]  /*0f40*/  IMAD.MOV.U32 R10, RZ, RZ, 0x3e2aaaa8 ;  /* 0x3e2aaaa8ff0a7424 */ /* 0x000fe200078e00ff */
[----:B------:R-:W-:Y:S01]  /*0f50*/  FSEL R9, R9, -0.00019574658654164522886, P0 ;  /* 0xb94d415309097808 */ /* 0x000fe20000000000 */
[----:B------:R-:W-:Y:S01]  /*0f60*/  IMAD R3, R3, UR11, R2 ;  /* 0x0000000b03037c24 */ /* 0x000fe2000f8e0202 */
[----:B------:R-:W-:-:S02]  /*0f70*/  FSEL R11, R11, 0.041666727513074874878, !P0 ;  /* 0x3d2aaabb0b0b7808 */ /* 0x000fc40004000000 */
[----:B------:R-:W-:Y:S02]  /*0f80*/  LOP3.LUT P1, RZ, R8, 0x2, RZ, 0xc0, !PT ;  /* 0x0000000208ff7812 */ /* 0x000fe4000782c0ff */
[----:B------:R-:W-:Y:S01]  /*0f90*/  FSEL R8, -R10, -0.4999999701976776123, !P0 ;  /* 0xbeffffff0a087808 */ /* 0x000fe20004000100 */
[----:B------:R-:W-:Y:S01]  /*0fa0*/  FFMA R9, R6, R9, R11 ;  /* 0x0000000906097223 */ /* 0x000fe2000000000b */
[----:B------:R-:W-:-:S03]  /*0fb0*/  FSEL R0, R0, 1, !P0 ;  /* 0x3f80000000007808 */ /* 0x000fc60004000000 */
[C---:B------:R-:W-:Y:S02]  /*0fc0*/  FFMA R8, R6.reuse, R9, R8 ;  /* 0x0000000906087223 */ /* 0x040fe40000000008 */
[----:B------:R-:W-:-:S04]  /*0fd0*/  FFMA R9, R6, R0, RZ ;  /* 0x0000000006097223 */ /* 0x000fc800000000ff */
[----:B------:R-:W-:-:S04]  /*0fe0*/  FFMA R0, R9, R8, R0 ;  /* 0x0000000809007223 */ /* 0x000fc80000000000 */
[----:B------:R-:W-:Y:S01]  /*0ff0*/  @P1 FADD R0, RZ, -R0 ;  /* 0x80000000ff001221 */ /* 0x000fe20000000000 */
[----:B0-----:R-:W-:-:S04]  /*1000*/  IMAD.WIDE R4, R3, 0x4, R4 ;  /* 0x0000000403047825 */ /* 0x001fc800078e0204 */
[----:B------:R-:W-:-:S05]  /*1010*/  FADD R7, R7, R0 ;  /* 0x0000000007077221 */ /* 0x000fca0000000000 */
[----:B------:R-:W-:Y:S01]  /*1020*/  STG.E desc[UR6][R4.64], R7 ;  /* 0x0000000704007986 */ /* 0x000fe2000c101906 */
[----:B------:R-:W-:Y:S05]  /*1030*/  EXIT ;  /* 0x000000000000794d */ /* 0x000fea0003800000 */
.L_x_10:
[----:B------:R-:W-:-:S00]  /*1040*/  BRA `(.L_x_10) ;  /* 0xfffffffc00fc7947 */ /* 0x000fc0000383ffff */
[----:B------:R-:W-:-:S00]  /*1050*/  NOP ;  /* 0x0000000000007918 */ /* 0x000fc00000000000 */
        /* <DEDUP_REMOVED lines=10> */
.L_x_11:


//--------------------- .nv.global.init           --------------------------
	.section	.nv.global.init,"aw",@progbits
	.align	4
.nv.global.init:
	.type		__cudart_i2opi_f,@object
	.size		__cudart_i2opi_f,(.L_24 - __cudart_i2opi_f)
__cudart_i2opi_f:
        /*0000*/ 	.byte	0x41, 0x90, 0x43, 0x3c, 0x99, 0x95, 0x62, 0xdb, 0xc0, 0xdd, 0x34, 0xf5, 0xd1, 0x57, 0x27, 0xfc
        /*0010*/ 	.byte	0x29, 0x15, 0x44, 0x4e, 0x6e, 0x83, 0xf9, 0xa2
.L_24:


//--------------------- .nv.shared.reserved.0     --------------------------
	.section	.nv.shared.reserved.0,"aw",@nobits
	.weak		__nv_reservedSMEM_offset_0_alias
	.size		__nv_reservedSMEM_offset_0_alias, 0, 64
	.other		__nv_reservedSMEM_offset_0_alias,@"STO_CUDA_RESERVED_SHARED STV_DEFAULT"
__nv_reservedSMEM_offset_0_alias:
	.zero		0
	.zero		64


//--------------------- .nv.global                --------------------------
	.section	.nv.global,"aw",@nobits
.nv.global:
	.type		_ZN34_INTERNAL_49011d68_4_k_cu_3e0ed1204cuda3std3__45__cpo6cbeginE,@object
	.size		_ZN34_INTERNAL_49011d68_4_k_cu_3e0ed1204cuda3std3__45__cpo6cbeginE,(_ZN34_INTERNAL_49011d68_4_k_cu_3e0ed1204cuda3std6ranges3__45__cpo4prevE - _ZN34_INTERNAL_49011d68_4_k_cu_3e0ed1204cuda3std3__45__cpo6cbeginE)
_ZN34_INTERNAL_49011d68_4_k_cu_3e0ed1204cuda3std3__45__cpo6cbeginE:
	.zero		1
	.type		_ZN34_INTERNAL_49011d68_4_k_cu_3e0ed1204cuda3std6ranges3__45__cpo4prevE,@object
	.size		_ZN34_INTERNAL_49011d68_4_k_cu_3e0ed1204cuda3std6ranges3__45__cpo4prevE,(_ZN34_INTERNAL_49011d68_4_k_cu_3e0ed1204cuda3std6ranges3__45__cpo9iter_moveE - _ZN34_INTERNAL_49011d68_4_k_cu_3e0ed1204cuda3std6ranges3__45__cpo4prevE)
_ZN34_INTERNAL_49011d68_4_k_cu_3e0ed1204cuda3std6ranges3__45__cpo4prevE:
	.zero		1
	.type		_ZN34_INTERNAL_49011d68_4_k_cu_3e0ed1204cuda3std6ranges3__45__cpo9iter_moveE,@object
	.size		_ZN34_INTERNAL_49011d68_4_k_cu_3e0ed1204cuda3std6ranges3__45__cpo9iter_moveE,(_ZN34_INTERNAL_49011d68_4_k_cu_3e0ed1204cuda3std3__45__cpo7crbeginE - _ZN34_INTERNAL_49011d68_4_k_cu_3e0ed1204cuda3std6ranges3__45__cpo9iter_moveE)
_ZN34_INTERNAL_49011d68_4_k_cu_3e0ed1204cuda3std6ranges3__45__cpo9iter_moveE:
	.zero		1
	.type		_ZN34_INTERNAL_49011d68_4_k_cu_3e0ed1204cuda3std3__45__cpo7crbeginE,@object
	.size		_ZN34_INTERNAL_49011d68_4_k_cu_3e0ed1204cuda3std3__45__cpo7crbeginE,(_ZN34_INTERNAL_49011d68_4_k_cu_3e0ed1204cuda3std6ranges3__45__cpo5ssizeE - _ZN34_INTERNAL_49011d68_4_k_cu_3e0ed1204cuda3std3__45__cpo7crbeginE)
_ZN34_INTERNAL_49011d68_4_k_cu_3e0ed1204cuda3std3__45__cpo7crbeginE:
	.zero		1
	.type		_ZN34_INTERNAL_49011d68_4_k_cu_3e0ed1204cuda3std6ranges3__45__cpo5ssizeE,@object
	.size		_ZN34_INTERNAL_49011d68_4_k_cu_3e0ed1204cuda3std6ranges3__45__cpo5ssizeE,(_ZN34_INTERNAL_49011d68_4_k_cu_3e0ed1204cuda3std6ranges3__45__cpo4cendE - _ZN34_INTERNAL_49011d68_4_k_cu_3e0ed1204cuda3std6ranges3__45__cpo5ssizeE)
_ZN34_INTERNAL_49011d68_4_k_cu_3e0ed1204cuda3std6ranges3__45__cpo5ssizeE:
	.zero		1
	.type		_ZN34_INTERNAL_49011d68_4_k_cu_3e0ed1204cuda3std6ranges3__45__cpo4cendE,@object
	.size		_ZN34_INTERNAL_49011d68_4_k_cu_3e0ed1204cuda3std6ranges3__45__cpo4cendE,(_ZN34_INTERNAL_49011d68_4_k_cu_3e0ed1204cuda3std3__45__cpo5beginE - _ZN34_INTERNAL_49011d68_4_k_cu_3e0ed1204cuda3std6ranges3__45__cpo4cendE)
_ZN34_INTERNAL_49011d68_4_k_cu_3e0ed1204cuda3std6ranges3__45__cpo4cendE:
	.zero		1
	.type		_ZN34_INTERNAL_49011d68_4_k_cu_3e0ed1204cuda3std3__45__cpo5beginE,@object
	.size		_ZN34_INTERNAL_49011d68_4_k_cu_3e0ed1204cuda3std3__45__cpo5beginE,(_ZN34_INTERNAL_49011d68_4_k_cu_3e0ed1204cuda3std6ranges3__45__cpo9iter_swapE - _ZN34_INTERNAL_49011d68_4_k_cu_3e0ed1204cuda3std3__45__cpo5beginE)
_ZN34_INTERNAL_49011d68_4_k_cu_3e0ed1204cuda3std3__45__cpo5beginE:
	.zero		1
	.type		_ZN34_INTERNAL_49011d68_4_k_cu_3e0ed1204cuda3std6ranges3__45__cpo9iter_swapE,@object
	.size		_ZN34_INTERNAL_49011d68_4_k_cu_3e0ed1204cuda3std6ranges3__45__cpo9iter_swapE,(_ZN34_INTERNAL_49011d68_4_k_cu_3e0ed1204cuda3std3__419piecewise_constructE - _ZN34_INTERNAL_49011d68_4_k_cu_3e0ed1204cuda3std6ranges3__45__cpo9iter_swapE)
_ZN34_INTERNAL_49011d68_4_k_cu_3e0ed1204cuda3std6ranges3__45__cpo9iter_swapE:
	.zero		1
	.type		_ZN34_INTERNAL_49011d68_4_k_cu_3e0ed1204cuda3std3__419piecewise_constructE,@object
	.size		_ZN34_INTERNAL_49011d68_4_k_cu_3e0ed1204cuda3std3__419piecewise_constructE,(_ZN34_INTERNAL_49011d68_4_k_cu_3e0ed1204cuda3std3__45__cpo6rbeginE - _ZN34_INTERNAL_49011d68_4_k_cu_3e0ed1204cuda3std3__419piecewise_constructE)
_ZN34_INTERNAL_49011d68_4_k_cu_3e0ed1204cuda3std3__419piecewise_constructE:
	.zero		1
	.type		_ZN34_INTERNAL_49011d68_4_k_cu_3e0ed1204cuda3std3__45__cpo6rbeginE,@object
	.size		_ZN34_INTERNAL_49011d68_4_k_cu_3e0ed1204cuda3std3__45__cpo6rbeginE,(_ZN34_INTERNAL_49011d68_4_k_cu_3e0ed1204cuda3std6ranges3__45__cpo5cdataE - _ZN34_INTERNAL_49011d68_4_k_cu_3e0ed1204cuda3std3__45__cpo6rbeginE)
_ZN34_INTERNAL_49011d68_4_k_cu_3e0ed1204cuda3std3__45__cpo6rbeginE:
	.zero		1
	.type		_ZN34_INTERNAL_49011d68_4_k_cu_3e0ed1204cuda3std6ranges3__45__cpo5cdataE,@object
	.size		_ZN34_INTERNAL_49011d68_4_k_cu_3e0ed1204cuda3std6ranges3__45__cpo5cdataE,(_ZN34_INTERNAL_49011d68_4_k_cu_3e0ed1204cuda3std6ranges3__45__cpo3endE - _ZN34_INTERNAL_49011d68_4_k_cu_3e0ed1204cuda3std6ranges3__45__cpo5cdataE)
_ZN34_INTERNAL_49011d68_4_k_cu_3e0ed1204cuda3std6ranges3__45__cpo5cdataE:
	.zero		1
	.type		_ZN34_INTERNAL_49011d68_4_k_cu_3e0ed1204cuda3std6ranges3__45__cpo3endE,@object
	.size		_ZN34_INTERNAL_49011d68_4_k_cu_3e0ed1204cuda3std6ranges3__45__cpo3endE,(_ZN34_INTERNAL_49011d68_4_k_cu_3e0ed1204cuda3std3__45__cpo4cendE - _ZN34_INTERNAL_49011d68_4_k_cu_3e0ed1204cuda3std6ranges3__45__cpo3endE)
_ZN34_INTERNAL_49011d68_4_k_cu_3e0ed1204cuda3std6ranges3__45__cpo3endE:
	.zero		1
	.type		_ZN34_INTERNAL_49011d68_4_k_cu_3e0ed1204cuda3std3__45__cpo4cendE,@object
	.size		_ZN34_INTERNAL_49011d68_4_k_cu_3e0ed1204cuda3std3__45__cpo4cendE,(_ZN34_INTERNAL_49011d68_4_k_cu_3e0ed1204cuda3std6ranges3__45__cpo4dataE - _ZN34_INTERNAL_49011d68_4_k_cu_3e0ed1204cuda3std3__45__cpo4cendE)
_ZN34_INTERNAL_49011d68_4_k_cu_3e0ed1204cuda3std3__45__cpo4cendE:
	.zero		1
	.type		_ZN34_INTERNAL_49011d68_4_k_cu_3e0ed1204cuda3std6ranges3__45__cpo4dataE,@object
	.size		_ZN34_INTERNAL_49011d68_4_k_cu_3e0ed1204cuda3std6ranges3__45__cpo4dataE,(_ZN34_INTERNAL_49011d68_4_k_cu_3e0ed1204cuda3std6ranges3__45__cpo5beginE - _ZN34_INTERNAL_49011d68_4_k_cu_3e0ed1204cuda3std6ranges3__45__cpo4dataE)
_ZN34_INTERNAL_49011d68_4_k_cu_3e0ed1204cuda3std6ranges3__45__cpo4dataE:
	.zero		1
	.type		_ZN34_INTERNAL_49011d68_4_k_cu_3e0ed1204cuda3std6ranges3__45__cpo5beginE,@object
	.size		_ZN34_INTERNAL_49011d68_4_k_cu_3e0ed1204cuda3std6ranges3__45__cpo5beginE,(_ZN34_INTERNAL_49011d68_4_k_cu_3e0ed1204cuda3std3__45__cpo5crendE - _ZN34_INTERNAL_49011d68_4_k_cu_3e0ed1204cuda3std6ranges3__45__cpo5beginE)
_ZN34_INTERNAL_49011d68_4_k_cu_3e0ed1204cuda3std6ranges3__45__cpo5beginE:
	.zero		1
	.type		_ZN34_INTERNAL_49011d68_4_k_cu_3e0ed1204cuda3std3__45__cpo5crendE,@object
	.size		_ZN34_INTERNAL_49011d68_4_k_cu_3e0ed1204cuda3std3__45__cpo5crendE,(_ZN34_INTERNAL_49011d68_4_k_cu_3e0ed1204cuda3std6ranges3__45__cpo8distanceE - _ZN34_INTERNAL_49011d68_4_k_cu_3e0ed1204cuda3std3__45__cpo5crendE)
_ZN34_INTERNAL_49011d68_4_k_cu_3e0ed1204cuda3std3__45__cpo5crendE:
	.zero		1
	.type		_ZN34_INTERNAL_49011d68_4_k_cu_3e0ed1204cuda3std6ranges3__45__cpo8distanceE,@object
	.size		_ZN34_INTERNAL_49011d68_4_k_cu_3e0ed1204cuda3std6ranges3__45__cpo8distanceE,(_ZN34_INTERNAL_49011d68_4_k_cu_3e0ed1204cuda3std6ranges3__45__cpo7advanceE - _ZN34_INTERNAL_49011d68_4_k_cu_3e0ed1204cuda3std6ranges3__45__cpo8distanceE)
_ZN34_INTERNAL_49011d68_4_k_cu_3e0ed1204cuda3std6ranges3__45__cpo8distanceE:
	.zero		1
	.type		_ZN34_INTERNAL_49011d68_4_k_cu_3e0ed1204cuda3std6ranges3__45__cpo7advanceE,@object
	.size		_ZN34_INTERNAL_49011d68_4_k_cu_3e0ed1204cuda3std6ranges3__45__cpo7advanceE,(_ZN34_INTERNAL_49011d68_4_k_cu_3e0ed1204cuda3std3__45__cpo3endE - _ZN34_INTERNAL_49011d68_4_k_cu_3e0ed1204cuda3std6ranges3__45__cpo7advanceE)
_ZN34_INTERNAL_49011d68_4_k_cu_3e0ed1204cuda3std6ranges3__45__cpo7advanceE:
	.zero		1
	.type		_ZN34_INTERNAL_49011d68_4_k_cu_3e0ed1204cuda3std3__45__cpo3endE,@object
	.size		_ZN34_INTERNAL_49011d68_4_k_cu_3e0ed1204cuda3std3__45__cpo3endE,(_ZN34_INTERNAL_49011d68_4_k_cu_3e0ed1204cuda3std6ranges3__45__cpo4nextE - _ZN34_INTERNAL_49011d68_4_k_cu_3e0ed1204cuda3std3__45__cpo3endE)
_ZN34_INTERNAL_49011d68_4_k_cu_3e0ed1204cuda3std3__45__cpo3endE:
	.zero		1
	.type		_ZN34_INTERNAL_49011d68_4_k_cu_3e0ed1204cuda3std6ranges3__45__cpo4nextE,@object
	.size		_ZN34_INTERNAL_49011d68_4_k_cu_3e0ed1204cuda3std6ranges3__45__cpo4nextE,(_ZN34_INTERNAL_49011d68_4_k_cu_3e0ed1204cuda3std6ranges3__45__cpo4swapE - _ZN34_INTERNAL_49011d68_4_k_cu_3e0ed1204cuda3std6ranges3__45__cpo4nextE)
_ZN34_INTERNAL_49011d68_4_k_cu_3e0ed1204cuda3std6ranges3__45__cpo4nextE:
	.zero		1
	.type		_ZN34_INTERNAL_49011d68_4_k_cu_3e0ed1204cuda3std6ranges3__45__cpo4swapE,@object
	.size		_ZN34_INTERNAL_49011d68_4_k_cu_3e0ed1204cuda3std6ranges3__45__cpo4swapE,(_ZN34_INTERNAL_49011d68_4_k_cu_3e0ed1204cuda3std3__45__cpo4rendE - _ZN34_INTERNAL_49011d68_4_k_cu_3e0ed1204cuda3std6ranges3__45__cpo4swapE)
_ZN34_INTERNAL_49011d68_4_k_cu_3e0ed1204cuda3std6ranges3__45__cpo4swapE:
	.zero		1
	.type		_ZN34_INTERNAL_49011d68_4_k_cu_3e0ed1204cuda3std3__45__cpo4rendE,@object
	.size		_ZN34_INTERNAL_49011d68_4_k_cu_3e0ed1204cuda3std3__45__cpo4rendE,(_ZN34_INTERNAL_49011d68_4_k_cu_3e0ed1204cuda3std6ranges3__45__cpo4sizeE - _ZN34_INTERNAL_49011d68_4_k_cu_3e0ed1204cuda3std3__45__cpo4rendE)
_ZN34_INTERNAL_49011d68_4_k_cu_3e0ed1204cuda3std3__45__cpo4rendE:
	.zero		1
	.type		_ZN34_INTERNAL_49011d68_4_k_cu_3e0ed1204cuda3std6ranges3__45__cpo4sizeE,@object
	.size		_ZN34_INTERNAL_49011d68_4_k_cu_3e0ed1204cuda3std6ranges3__45__cpo4sizeE,(_ZN34_INTERNAL_49011d68_4_k_cu_3e0ed1204cuda3std6ranges3__45__cpo6cbeginE - _ZN34_INTERNAL_49011d68_4_k_cu_3e0ed1204cuda3std6ranges3__45__cpo4sizeE)
_ZN34_INTERNAL_49011d68_4_k_cu_3e0ed1204cuda3std6ranges3__45__cpo4sizeE:
	.zero		1
	.type		_ZN34_INTERNAL_49011d68_4_k_cu_3e0ed1204cuda3std6ranges3__45__cpo6cbeginE,@object
	.size		_ZN34_INTERNAL_49011d68_4_k_cu_3e0ed1204cuda3std6ranges3__45__cpo6cbeginE,(.L_13 - _ZN34_INTERNAL_49011d68_4_k_cu_3e0ed1204cuda3std6ranges3__45__cpo6cbeginE)
_ZN34_INTERNAL_49011d68_4_k_cu_3e0ed1204cuda3std6ranges3__45__cpo6cbeginE:
	.zero		1
.L_13:


//--------------------- .nv.constant0._Z11computeGridPfii --------------------------
	.section	.nv.constant0._Z11computeGridPfii,"a",@progbits
	.sectionflags	@""
	.align	4
.nv.constant0._Z11computeGridPfii:
	.zero		912


//--------------------- SYMBOLS --------------------------

	.type		.nv.reservedSmem.offset0,@object
	.size		.nv.reservedSmem.offset0,0x4
